//
// Generated by NVIDIA NVVM Compiler
//
// Compiler Build ID: CL-36424714
// Cuda compilation tools, release 13.0, V13.0.88
// Based on NVVM 20.0.0
//

.version 9.0
.target sm_100
.address_size 64

	// .globl	_Z11getBitFlagsPiS_i
// _ZZ7reorderPiS_S_E7zeroPos has been demoted
// _ZZ7reorderPiS_S_E6onePos has been demoted

.visible .entry _Z11getBitFlagsPiS_i(
	.param .u64 .ptr .align 1 _Z11getBitFlagsPiS_i_param_0,
	.param .u64 .ptr .align 1 _Z11getBitFlagsPiS_i_param_1,
	.param .u32 _Z11getBitFlagsPiS_i_param_2
)
{
	.reg .b32 	%r<6>;
	.reg .b64 	%rd<8>;

	ld.param.u64 	%rd1, [_Z11getBitFlagsPiS_i_param_0];
	ld.param.u64 	%rd2, [_Z11getBitFlagsPiS_i_param_1];
	ld.param.u32 	%r1, [_Z11getBitFlagsPiS_i_param_2];
	cvta.to.global.u64 	%rd3, %rd2;
	cvta.to.global.u64 	%rd4, %rd1;
	mov.u32 	%r2, %tid.x;
	mul.wide.u32 	%rd5, %r2, 4;
	add.s64 	%rd6, %rd4, %rd5;
	ld.global.u32 	%r3, [%rd6];
	shr.u32 	%r4, %r3, %r1;
	and.b32  	%r5, %r4, 1;
	add.s64 	%rd7, %rd3, %rd5;
	st.global.u32 	[%rd7], %r5;
	ret;

}
	// .globl	_Z7reorderPiS_S_
.visible .entry _Z7reorderPiS_S_(
	.param .u64 .ptr .align 1 _Z7reorderPiS_S__param_0,
	.param .u64 .ptr .align 1 _Z7reorderPiS_S__param_1,
	.param .u64 .ptr .align 1 _Z7reorderPiS_S__param_2
)
{
	.reg .pred 	%p<4>;
	.reg .b32 	%r<11>;
	.reg .b64 	%rd<14>;
	// demoted variable
	.shared .align 4 .u32 _ZZ7reorderPiS_S_E7zeroPos;
	// demoted variable
	.shared .align 4 .u32 _ZZ7reorderPiS_S_E6onePos;
	ld.param.u64 	%rd4, [_Z7reorderPiS_S__param_0];
	ld.param.u64 	%rd6, [_Z7reorderPiS_S__param_1];
	ld.param.u64 	%rd5, [_Z7reorderPiS_S__param_2];
	cvta.to.global.u64 	%rd1, %rd6;
	mov.u32 	%r1, %tid.x;
	setp.ne.s32 	%p1, %r1, 0;
	@%p1 bra 	$L__BB1_2;
	mov.b32 	%r2, 0;
	st.shared.u32 	[_ZZ7reorderPiS_S_E7zeroPos], %r2;
	st.shared.u32 	[_ZZ7reorderPiS_S_E6onePos], %r2;
$L__BB1_2:
	bar.sync 	0;
	cvta.to.global.u64 	%rd7, %rd5;
	mul.wide.u32 	%rd8, %r1, 4;
	add.s64 	%rd2, %rd7, %rd8;
	ld.global.u32 	%r3, [%rd2];
	setp.ne.s32 	%p2, %r3, 0;
	cvta.to.global.u64 	%rd9, %rd4;
	add.s64 	%rd3, %rd9, %rd8;
	@%p2 bra 	$L__BB1_4;
	atom.shared.add.u32 	%r4, [_ZZ7reorderPiS_S_E7zeroPos], 1;
	ld.global.u32 	%r5, [%rd3];
	mul.wide.s32 	%rd10, %r4, 4;
	add.s64 	%rd11, %rd1, %rd10;
	st.global.u32 	[%rd11], %r5;
$L__BB1_4:
	bar.sync 	0;
	ld.global.u32 	%r6, [%rd2];
	setp.ne.s32 	%p3, %r6, 1;
	@%p3 bra 	$L__BB1_6;
	ld.shared.u32 	%r7, [_ZZ7reorderPiS_S_E7zeroPos];
	atom.shared.add.u32 	%r8, [_ZZ7reorderPiS_S_E6onePos], 1;
	add.s32 	%r9, %r8, %r7;
	ld.global.u32 	%r10, [%rd3];
	mul.wide.s32 	%rd12, %r9, 4;
	add.s64 	%rd13, %rd1, %rd12;
	st.global.u32 	[%rd13], %r10;
$L__BB1_6:
	ret;

}


// ===== COMPILED SASS (sm_100) =====

	.target	sm_100

	.elftype	@"ET_EXEC"


//--------------------- .note.nv.tkinfo           --------------------------
	.section	.note.nv.tkinfo,"",@"SHT_NOTE"
	.sectionflags	@"SHF_NOTE_NV_TKINFO"
	.tkinfo
        /*0018*/ 	.word	0x00000002
        /*0030*/ 	.string	""
        /*0030*/ 	.string	"ptxas"
        /*0030*/ 	.string	"Cuda compilation tools, release 13.0, V13.0.88"
        /*0030*/ 	.string	"Build cuda_13.0.r13.0/compiler.36424714_0"
        /*0030*/ 	.string	"-arch sm_100 -m 64 "



//--------------------- .note.nv.cuinfo           --------------------------
	.section	.note.nv.cuinfo,"",@"SHT_NOTE"
	.sectionflags	@"SHF_NOTE_NV_CUINFO"
        /*0018*/ 	.short	0x0002
        /*001a*/ 	.short	0x0064
        /*001c*/ 	.short	0x0082
	.zero		2


//--------------------- .nv.info                  --------------------------
	.section	.nv.info,"",@"SHT_CUDA_INFO"
	.align	4


	//----- nvinfo : EIATTR_REGCOUNT
	.align		4
        /*0000*/ 	.byte	0x04, 0x2f
        /*0002*/ 	.short	(.L_1 - .L_0)
	.align		4
.L_0:
        /*0004*/ 	.word	index@(_Z11getBitFlagsPiS_i)
        /*0008*/ 	.word	0x0000000a


	//----- nvinfo : EIATTR_FRAME_SIZE
	.align		4
.L_1:
        /*000c*/ 	.byte	0x04, 0x11
        /*000e*/ 	.short	(.L_3 - .L_2)
	.align		4
.L_2:
        /*0010*/ 	.word	index@(_Z11getBitFlagsPiS_i)
        /*0014*/ 	.word	0x00000000


	//----- nvinfo : EIATTR_REGCOUNT
	.align		4
.L_3:
        /*0018*/ 	.byte	0x04, 0x2f
        /*001a*/ 	.short	(.L_5 - .L_4)
	.align		4
.L_4:
        /*001c*/ 	.word	index@(_Z7reorderPiS_S_)
        /*0020*/ 	.word	0x00000010


	//----- nvinfo : EIATTR_FRAME_SIZE
	.align		4
.L_5:
        /*0024*/ 	.byte	0x04, 0x11
        /*0026*/ 	.short	(.L_7 - .L_6)
	.align		4
.L_6:
        /*0028*/ 	.word	index@(_Z7reorderPiS_S_)
        /*002c*/ 	.word	0x00000000


	//----- nvinfo : EIATTR_MIN_STACK_SIZE
	.align		4
.L_7:
        /*0030*/ 	.byte	0x04, 0x12
        /*0032*/ 	.short	(.L_9 - .L_8)
	.align		4
.L_8:
        /*0034*/ 	.word	index@(_Z7reorderPiS_S_)
        /*0038*/ 	.word	0x00000000


	//----- nvinfo : EIATTR_MIN_STACK_SIZE
	.align		4
.L_9:
        /*003c*/ 	.byte	0x04, 0x12
        /*003e*/ 	.short	(.L_11 - .L_10)
	.align		4
.L_10:
        /*0040*/ 	.word	index@(_Z11getBitFlagsPiS_i)
        /*0044*/ 	.word	0x00000000
.L_11:


//--------------------- .nv.compat                --------------------------
	.section	.nv.compat,"",@"SHT_CUDA_COMPAT_INFO"
	.align	4
        /*0000*/ 	.byte	0x02, 0x09, 0x00, 0x00, 0x02, 0x02, 0x01, 0x00, 0x02, 0x05, 0x05, 0x00, 0x03, 0x07, 0x01, 0x01
        /*0010*/ 	.byte	0x02, 0x03, 0x00, 0x00, 0x02, 0x06, 0x01, 0x00, 0x04, 0x0b, 0x08, 0x00, 0x09, 0x00, 0x00, 0x00
        /*0020*/ 	.byte	0x00, 0x00, 0x00, 0x00


//--------------------- .nv.info._Z7reorderPiS_S_ --------------------------
	.section	.nv.info._Z7reorderPiS_S_,"",@"SHT_CUDA_INFO"
	.sectionflags	@""
	.align	4


	//----- nvinfo : EIATTR_CUDA_API_VERSION
	.align		4
        /*0000*/ 	.byte	0x04, 0x37
        /*0002*/ 	.short	(.L_13 - .L_12)
.L_12:
        /*0004*/ 	.word	0x00000082


	//----- nvinfo : EIATTR_KPARAM_INFO
	.align		4
.L_13:
        /*0008*/ 	.byte	0x04, 0x17
        /*000a*/ 	.short	(.L_15 - .L_14)
.L_14:
        /*000c*/ 	.word	0x00000000
        /*0010*/ 	.short	0x0002
        /*0012*/ 	.short	0x0010
        /*0014*/ 	.byte	0x00, 0xf5, 0x21, 0x00


	//----- nvinfo : EIATTR_KPARAM_INFO
	.align		4
.L_15:
        /*0018*/ 	.byte	0x04, 0x17
        /*001a*/ 	.short	(.L_17 - .L_16)
.L_16:
        /*001c*/ 	.word	0x00000000
        /*0020*/ 	.short	0x0001
        /*0022*/ 	.short	0x0008
        /*0024*/ 	.byte	0x00, 0xf5, 0x21, 0x00


	//----- nvinfo : EIATTR_KPARAM_INFO
	.align		4
.L_17:
        /*0028*/ 	.byte	0x04, 0x17
        /*002a*/ 	.short	(.L_19 - .L_18)
.L_18:
        /*002c*/ 	.word	0x00000000
        /*0030*/ 	.short	0x0000
        /*0032*/ 	.short	0x0000
        /*0034*/ 	.byte	0x00, 0xf5, 0x21, 0x00


	//----- nvinfo : EIATTR_SPARSE_MMA_MASK
	.align		4
.L_19:
        /*0038*/ 	.byte	0x03, 0x50
        /*003a*/ 	.short	0x0000


	//----- nvinfo : EIATTR_MAXREG_COUNT
	.align		4
        /*003c*/ 	.byte	0x03, 0x1b
        /*003e*/ 	.short	0x00ff


	//----- nvinfo : EIATTR_NUM_BARRIERS
	.align		4
        /*0040*/ 	.byte	0x02, 0x4c
        /*0042*/ 	.byte	0x01
	.zero		1


	//----- nvinfo : EIATTR_MERCURY_ISA_VERSION
	.align		4
        /*0044*/ 	.byte	0x03, 0x5f
        /*0046*/ 	.short	0x0101


	//----- nvinfo : EIATTR_INT_WARP_WIDE_INSTR_OFFSETS
	.align		4
        /*0048*/ 	.byte	0x04, 0x31
        /*004a*/ 	.short	(.L_21 - .L_20)


	//   ....[0]....
.L_20:
        /*004c*/ 	.word	0x00000130


	//   ....[1]....
        /*0050*/ 	.word	0x000001f0


	//   ....[2]....
        /*0054*/ 	.word	0x000002a0


	//   ....[3]....
        /*0058*/ 	.word	0x00000390


	//----- nvinfo : EIATTR_VRC_CTA_INIT_COUNT
	.align		4
.L_21:
        /*005c*/ 	.byte	0x02, 0x4a
	.zero		1
	.zero		1


	//----- nvinfo : EIATTR_EXIT_INSTR_OFFSETS
	.align		4
        /*0060*/ 	.byte	0x04, 0x1c
        /*0062*/ 	.short	(.L_23 - .L_22)


	//   ....[0]....
.L_22:
        /*0064*/ 	.word	0x00000270


	//   ....[1]....
        /*0068*/ 	.word	0x000003d0


	//----- nvinfo : EIATTR_CRS_STACK_SIZE
	.align		4
.L_23:
        /*006c*/ 	.byte	0x04, 0x1e
        /*006e*/ 	.short	(.L_25 - .L_24)
.L_24:
        /*0070*/ 	.word	0x00000000


	//----- nvinfo : EIATTR_CBANK_PARAM_SIZE
	.align		4
.L_25:
        /*0074*/ 	.byte	0x03, 0x19
        /*0076*/ 	.short	0x0018


	//----- nvinfo : EIATTR_PARAM_CBANK
	.align		4
        /*0078*/ 	.byte	0x04, 0x0a
        /*007a*/ 	.short	(.L_27 - .L_26)
	.align		4
.L_26:
        /*007c*/ 	.word	index@(.nv.constant0._Z7reorderPiS_S_)
        /*0080*/ 	.short	0x0380
        /*0082*/ 	.short	0x0018


	//----- nvinfo : EIATTR_SW_WAR
	.align		4
.L_27:
        /*0084*/ 	.byte	0x04, 0x36
        /*0086*/ 	.short	(.L_29 - .L_28)
.L_28:
        /*0088*/ 	.word	0x00000008
.L_29:


//--------------------- .nv.info._Z11getBitFlagsPiS_i --------------------------
	.section	.nv.info._Z11getBitFlagsPiS_i,"",@"SHT_CUDA_INFO"
	.sectionflags	@""
	.align	4


	//----- nvinfo : EIATTR_CUDA_API_VERSION
	.align		4
        /*0000*/ 	.byte	0x04, 0x37
        /*0002*/ 	.short	(.L_31 - .L_30)
.L_30:
        /*0004*/ 	.word	0x00000082


	//----- nvinfo : EIATTR_KPARAM_INFO
	.align		4
.L_31:
        /*0008*/ 	.byte	0x04, 0x17
        /*000a*/ 	.short	(.L_33 - .L_32)
.L_32:
        /*000c*/ 	.word	0x00000000
        /*0010*/ 	.short	0x0002
        /*0012*/ 	.short	0x0010
        /*0014*/ 	.byte	0x00, 0xf0, 0x11, 0x00


	//----- nvinfo : EIATTR_KPARAM_INFO
	.align		4
.L_33:
        /*0018*/ 	.byte	0x04, 0x17
        /*001a*/ 	.short	(.L_35 - .L_34)
.L_34:
        /*001c*/ 	.word	0x00000000
        /*0020*/ 	.short	0x0001
        /*0022*/ 	.short	0x0008
        /*0024*/ 	.byte	0x00, 0xf5, 0x21, 0x00


	//----- nvinfo : EIATTR_KPARAM_INFO
	.align		4
.L_35:
        /*0028*/ 	.byte	0x04, 0x17
        /*002a*/ 	.short	(.L_37 - .L_36)
.L_36:
        /*002c*/ 	.word	0x00000000
        /*0030*/ 	.short	0x0000
        /*0032*/ 	.short	0x0000
        /*0034*/ 	.byte	0x00, 0xf5, 0x21, 0x00


	//----- nvinfo : EIATTR_SPARSE_MMA_MASK
	.align		4
.L_37:
        /*0038*/ 	.byte	0x03, 0x50
        /*003a*/ 	.short	0x0000


	//----- nvinfo : EIATTR_MAXREG_COUNT
	.align		4
        /*003c*/ 	.byte	0x03, 0x1b
        /*003e*/ 	.short	0x00ff


	//----- nvinfo : EIATTR_MERCURY_ISA_VERSION
	.align		4
        /*0040*/ 	.byte	0x03, 0x5f
        /*0042*/ 	.short	0x0101


	//----- nvinfo : EIATTR_VRC_CTA_INIT_COUNT
	.align		4
        /*0044*/ 	.byte	0x02, 0x4a
	.zero		1
	.zero		1


	//----- nvinfo : EIATTR_EXIT_INSTR_OFFSETS
	.align		4
        /*0048*/ 	.byte	0x04, 0x1c
        /*004a*/ 	.short	(.L_39 - .L_38)


	//   ....[0]....
.L_38:
        /*004c*/ 	.word	0x000000c0


	//----- nvinfo : EIATTR_CBANK_PARAM_SIZE
	.align		4
.L_39:
        /*0050*/ 	.byte	0x03, 0x19
        /*0052*/ 	.short	0x0014


	//----- nvinfo : EIATTR_PARAM_CBANK
	.align		4
        /*0054*/ 	.byte	0x04, 0x0a
        /*0056*/ 	.short	(.L_41 - .L_40)
	.align		4
.L_40:
        /*0058*/ 	.word	index@(.nv.constant0._Z11getBitFlagsPiS_i)
        /*005c*/ 	.short	0x0380
        /*005e*/ 	.short	0x0014


	//----- nvinfo : EIATTR_SW_WAR
	.align		4
.L_41:
        /*0060*/ 	.byte	0x04, 0x36
        /*0062*/ 	.short	(.L_43 - .L_42)
.L_42:
        /*0064*/ 	.word	0x00000008
.L_43:


//--------------------- .nv.callgraph             --------------------------
	.section	.nv.callgraph,"",@"SHT_CUDA_CALLGRAPH"
	.align	4
	.sectionentsize	8
	.align		4
        /*0000*/ 	.word	0x00000000
	.align		4
        /*0004*/ 	.word	0xffffffff
	.align		4
        /*0008*/ 	.word	0x00000000
	.align		4
        /*000c*/ 	.word	0xfffffffe
	.align		4
        /*0010*/ 	.word	0x00000000
	.align		4
        /*0014*/ 	.word	0xfffffffd
	.align		4
        /*0018*/ 	.word	0x00000000
	.align		4
        /*001c*/ 	.word	0xfffffffc


//--------------------- .text._Z7reorderPiS_S_    --------------------------
	.section	.text._Z7reorderPiS_S_,"ax",@progbits
	.align	128
        .global         _Z7reorderPiS_S_
        .type           _Z7reorderPiS_S_,@function
        .size           _Z7reorderPiS_S_,(.L_x_4 - _Z7reorderPiS_S_)
        .other          _Z7reorderPiS_S_,@"STO_CUDA_ENTRY STV_DEFAULT"
_Z7reorderPiS_S_:
.text._Z7reorderPiS_S_:
[----:B------:R-:W-:Y:S01]  /*0000*/  LDC R1, c[0x0][0x37c] ;  /* 0x0000df00ff017b82 */ /* 0x000fe20000000800 */
[----:B------:R-:W0:Y:S07]  /*0010*/  S2R R7, SR_TID.X ;  /* 0x0000000000077919 */ /* 0x000e2e0000002100 */
[----:B------:R-:W1:Y:S01]  /*0020*/  LDC.64 R2, c[0x0][0x390] ;  /* 0x0000e400ff027b82 */ /* 0x000e620000000a00 */
[----:B------:R-:W2:Y:S01]  /*0030*/  LDCU.64 UR8, c[0x0][0x358] ;  /* 0x00006b00ff0877ac */ /* 0x000ea20008000a00 */
[C---:B0-----:R-:W-:Y:S01]  /*0040*/  ISETP.NE.AND P0, PT, R7.reuse, RZ, PT ;  /* 0x000000ff0700720c */ /* 0x041fe20003f05270 */
[----:B-1----:R-:W-:-:S12]  /*0050*/  IMAD.WIDE.U32 R2, R7, 0x4, R2 ;  /* 0x0000000407027825 */ /* 0x002fd800078e0002 */
[----:B------:R-:W0:Y:S01]  /*0060*/  @!P0 S2R R5, SR_CgaCtaId ;  /* 0x0000000000058919 */ /* 0x000e220000008800 */
[----:B------:R-:W-:-:S04]  /*0070*/  @!P0 MOV R0, 0x400 ;  /* 0x0000040000008802 */ /* 0x000fc80000000f00 */
[----:B0-----:R-:W-:Y:S02]  /*0080*/  @!P0 LEA R0, R5, R0, 0x18 ;  /* 0x0000000005008211 */ /* 0x001fe400078ec0ff */
[----:B------:R-:W0:Y:S03]  /*0090*/  LDC.64 R4, c[0x0][0x380] ;  /* 0x0000e000ff047b82 */ /* 0x000e260000000a00 */
[----:B------:R1:W-:Y:S05]  /*00a0*/  @!P0 STS.64 [R0], RZ ;  /* 0x000000ff00008388 */ /* 0x0003ea0000000a00 */
[----:B------:R-:W-:Y:S06]  /*00b0*/  BAR.SYNC.DEFER_BLOCKING 0x0 ;  /* 0x0000000000007b1d */ /* 0x000fec0000010000 */
[----:B--2---:R-:W2:Y:S01]  /*00c0*/  LDG.E R6, desc[UR8][R2.64] ;  /* 0x0000000802067981 */ /* 0x004ea2000c1e1900 */
[----:B------:R-:W-:Y:S01]  /*00d0*/  BSSY.RECONVERGENT B0, `(.L_x_0) ;  /* 0x0000016000007945 */ /* 0x000fe20003800200 */
[----:B0-----:R-:W-:Y:S01]  /*00e0*/  IMAD.WIDE.U32 R4, R7, 0x4, R4 ;  /* 0x0000000407047825 */ /* 0x001fe200078e0004 */
[----:B--2---:R-:W-:-:S13]  /*00f0*/  ISETP.NE.AND P0, PT, R6, RZ, PT ;  /* 0x000000ff0600720c */ /* 0x004fda0003f05270 */
[----:B-1----:R-:W-:Y:S05]  /*0100*/  @P0 BRA `(.L_x_1) ;  /* 0x0000000000480947 */ /* 0x002fea0003800000 */
[----:B------:R-:W2:Y:S01]  /*0110*/  LDG.E R11, desc[UR8][R4.64] ;  /* 0x00000008040b7981 */ /* 0x000ea2000c1e1900 */
[----:B------:R-:W0:Y:S01]  /*0120*/  S2UR UR5, SR_CgaCtaId ;  /* 0x00000000000579c3 */ /* 0x000e220000008800 */
[----:B------:R-:W-:Y:S01]  /*0130*/  VOTEU.ANY UR6, UPT, PT ;  /* 0x0000000000067886 */ /* 0x000fe200038e0100 */
[----:B------:R-:W-:Y:S01]  /*0140*/  UMOV UR4, 0x400 ;  /* 0x0000040000047882 */ /* 0x000fe20000000000 */
[----:B------:R-:W1:Y:S01]  /*0150*/  S2R R7, SR_LANEID ;  /* 0x0000000000077919 */ /* 0x000e620000000000 */
[----:B------:R-:W1:Y:S01]  /*0160*/  FLO.U32 R8, UR6 ;  /* 0x0000000600087d00 */ /* 0x000e6200080e0000 */
[----:B------:R-:W3:Y:S07]  /*0170*/  S2R R10, SR_LTMASK ;  /* 0x00000000000a7919 */ /* 0x000eee0000003900 */
[----:B------:R-:W4:Y:S01]  /*0180*/  POPC R0, UR6 ;  /* 0x0000000600007d09 */ /* 0x000f220008000000 */
[----:B0-----:R-:W-:Y:S01]  /*0190*/  ULEA UR4, UR5, UR4, 0x18 ;  /* 0x0000000405047291 */ /* 0x001fe2000f8ec0ff */
[----:B-1----:R-:W-:-:S02]  /*01a0*/  ISETP.EQ.U32.AND P0, PT, R8, R7, PT ;  /* 0x000000070800720c */ /* 0x002fc40003f02070 */
[----:B------:R-:W0:Y:S01]  /*01b0*/  LDC.64 R6, c[0x0][0x388] ;  /* 0x0000e200ff067b82 */ /* 0x000e220000000a00 */
[----:B---3--:R-:W-:-:S06]  /*01c0*/  LOP3.LUT R10, R10, UR6, RZ, 0xc0, !PT ;  /* 0x000000060a0a7c12 */ /* 0x008fcc000f8ec0ff */
[----:B------:R-:W1:Y:S04]  /*01d0*/  POPC R10, R10 ;  /* 0x0000000a000a7309 */ /* 0x000e680000000000 */
[----:B----4-:R-:W3:Y:S04]  /*01e0*/  @P0 ATOMS.ADD R13, [UR4], R0 ;  /* 0x00000000ff0d098c */ /* 0x010ee80008000004 */
[----:B---3--:R-:W1:Y:S02]  /*01f0*/  SHFL.IDX PT, R9, R13, R8, 0x1f ;  /* 0x00001f080d097589 */ /* 0x008e6400000e0000 */
[----:B-1----:R-:W-:-:S04]  /*0200*/  IMAD.IADD R9, R9, 0x1, R10 ;  /* 0x0000000109097824 */ /* 0x002fc800078e020a */
[----:B0-----:R-:W-:-:S05]  /*0210*/  IMAD.WIDE R6, R9, 0x4, R6 ;  /* 0x0000000409067825 */ /* 0x001fca00078e0206 */
[----:B--2---:R0:W-:Y:S02]  /*0220*/  STG.E desc[UR8][R6.64], R11 ;  /* 0x0000000b06007986 */ /* 0x0041e4000c101908 */
.L_x_1:
[----:B------:R-:W-:Y:S05]  /*0230*/  BSYNC.RECONVERGENT B0 ;  /* 0x0000000000007941 */ /* 0x000fea0003800200 */
.L_x_0:
[----:B------:R-:W-:Y:S06]  /*0240*/  BAR.SYNC.DEFER_BLOCKING 0x0 ;  /* 0x0000000000007b1d */ /* 0x000fec0000010000 */
[----:B------:R-:W2:Y:S02]  /*0250*/  LDG.E R2, desc[UR8][R2.64] ;  /* 0x0000000802027981 */ /* 0x000ea4000c1e1900 */
[----:B--2---:R-:W-:-:S13]  /*0260*/  ISETP.NE.AND P0, PT, R2, 0x1, PT ;  /* 0x000000010200780c */ /* 0x004fda0003f05270 */
[----:B------:R-:W-:Y:S05]  /*0270*/  @P0 EXIT ;  /* 0x000000000000094d */ /* 0x000fea0003800000 */
[----:B0-----:R0:W2:Y:S01]  /*0280*/  LDG.E R7, desc[UR8][R4.64] ;  /* 0x0000000804077981 */ /* 0x0010a2000c1e1900 */
[----:B------:R-:W1:Y:S01]  /*0290*/  S2UR UR6, SR_CgaCtaId ;  /* 0x00000000000679c3 */ /* 0x000e620000008800 */
[----:B------:R-:W-:Y:S01]  /*02a0*/  VOTEU.ANY UR7, UPT, PT ;  /* 0x0000000000077886 */ /* 0x000fe200038e0100 */
[----:B------:R-:W-:Y:S01]  /*02b0*/  UMOV UR5, 0x400 ;  /* 0x0000040000057882 */ /* 0x000fe20000000000 */
[----:B------:R-:W3:Y:S01]  /*02c0*/  S2R R3, SR_LANEID ;  /* 0x0000000000037919 */ /* 0x000ee20000000000 */
[----:B------:R-:W3:Y:S01]  /*02d0*/  FLO.U32 R8, UR7 ;  /* 0x0000000700087d00 */ /* 0x000ee200080e0000 */
[----:B------:R-:W-:Y:S01]  /*02e0*/  UIADD3 UR4, UPT, UPT, UR5, 0x4, URZ ;  /* 0x0000000405047890 */ /* 0x000fe2000fffe0ff */
[----:B0-----:R-:W0:Y:S06]  /*02f0*/  S2R R4, SR_LTMASK ;  /* 0x0000000000047919 */ /* 0x001e2c0000003900 */
[----:B------:R-:W4:Y:S01]  /*0300*/  POPC R6, UR7 ;  /* 0x0000000700067d09 */ /* 0x000f220008000000 */
[----:B-1----:R-:W-:-:S02]  /*0310*/  ULEA UR5, UR6, UR5, 0x18 ;  /* 0x0000000506057291 */ /* 0x002fc4000f8ec0ff */
[----:B------:R-:W-:-:S07]  /*0320*/  ULEA UR4, UR6, UR4, 0x18 ;  /* 0x0000000406047291 */ /* 0x000fce000f8ec0ff */
[----:B------:R-:W-:Y:S01]  /*0330*/  LDS R0, [UR5] ;  /* 0x00000005ff007984 */ /* 0x000fe20008000800 */
[----:B---3--:R-:W-:Y:S02]  /*0340*/  ISETP.EQ.U32.AND P0, PT, R8, R3, PT ;  /* 0x000000030800720c */ /* 0x008fe40003f02070 */
[----:B------:R-:W1:Y:S01]  /*0350*/  LDC.64 R2, c[0x0][0x388] ;  /* 0x0000e200ff027b82 */ /* 0x000e620000000a00 */
[----:B0-----:R-:W-:-:S06]  /*0360*/  LOP3.LUT R4, R4, UR7, RZ, 0xc0, !PT ;  /* 0x0000000704047c12 */ /* 0x001fcc000f8ec0ff */
[----:B------:R-:W0:Y:S04]  /*0370*/  POPC R4, R4 ;  /* 0x0000000400047309 */ /* 0x000e280000000000 */
[----:B----4-:R-:W3:Y:S04]  /*0380*/  @P0 ATOMS.ADD R9, [UR4], R6 ;  /* 0x00000006ff09098c */ /* 0x010ee80008000004 */
[----:B---3--:R-:W0:Y:S02]  /*0390*/  SHFL.IDX PT, R5, R9, R8, 0x1f ;  /* 0x00001f0809057589 */ /* 0x008e2400000e0000 */
[----:B0-----:R-:W-:-:S05]  /*03a0*/  IADD3 R5, PT, PT, R0, R5, R4 ;  /* 0x0000000500057210 */ /* 0x001fca0007ffe004 */
[----:B-1----:R-:W-:-:S05]  /*03b0*/  IMAD.WIDE R2, R5, 0x4, R2 ;  /* 0x0000000405027825 */ /* 0x002fca00078e0202 */
[----:B--2---:R-:W-:Y:S01]  /*03c0*/  STG.E desc[UR8][R2.64], R7 ;  /* 0x0000000702007986 */ /* 0x004fe2000c101908 */
[----:B------:R-:W-:Y:S05]  /*03d0*/  EXIT ;  /* 0x000000000000794d */ /* 0x000fea0003800000 */
.L_x_2:
[----:B------:R-:W-:-:S00]  /*03e0*/  BRA `(.L_x_2) ;  /* 0xfffffffc00fc7947 */ /* 0x000fc0000383ffff */
[----:B------:R-:W-:-:S00]  /*03f0*/  NOP ;  /* 0x0000000000007918 */ /* 0x000fc00000000000 */
        /* <DEDUP_REMOVED lines=8> */
.L_x_4:


//--------------------- .text._Z11getBitFlagsPiS_i --------------------------
	.section	.text._Z11getBitFlagsPiS_i,"ax",@progbits
	.align	128
        .global         _Z11getBitFlagsPiS_i
        .type           _Z11getBitFlagsPiS_i,@function
        .size           _Z11getBitFlagsPiS_i,(.L_x_5 - _Z11getBitFlagsPiS_i)
        .other          _Z11getBitFlagsPiS_i,@"STO_CUDA_ENTRY STV_DEFAULT"
_Z11getBitFlagsPiS_i:
.text._Z11getBitFlagsPiS_i:
[----:B------:R-:W-:Y:S01]  /*0000*/  LDC R1, c[0x0][0x37c] ;  /* 0x0000df00ff017b82 */ /* 0x000fe20000000800 */
[----:B------:R-:W0:Y:S07]  /*0010*/  S2R R7, SR_TID.X ;  /* 0x0000000000077919 */ /* 0x000e2e0000002100 */
[----:B------:R-:W0:Y:S01]  /*0020*/  LDC.64 R2, c[0x0][0x380] ;  /* 0x0000e000ff027b82 */ /* 0x000e220000000a00 */
[----:B------:R-:W1:Y:S01]  /*0030*/  LDCU.64 UR4, c[0x0][0x358] ;  /* 0x00006b00ff0477ac */ /* 0x000e620008000a00 */
[----:B------:R-:W2:Y:S06]  /*0040*/  LDCU UR6, c[0x0][0x390] ;  /* 0x00007200ff0677ac */ /* 0x000eac0008000800 */
[----:B------:R-:W3:Y:S01]  /*0050*/  LDC.64 R4, c[0x0][0x388] ;  /* 0x0000e200ff047b82 */ /* 0x000ee20000000a00 */
[----:B0-----:R-:W-:-:S06]  /*0060*/  IMAD.WIDE.U32 R2, R7, 0x4, R2 ;  /* 0x0000000407027825 */ /* 0x001fcc00078e0002 */
[----:B-1----:R-:W2:Y:S01]  /*0070*/  LDG.E R2, desc[UR4][R2.64] ;  /* 0x0000000402027981 */ /* 0x002ea2000c1e1900 */
[----:B---3--:R-:W-:Y:S01]  /*0080*/  IMAD.WIDE.U32 R4, R7, 0x4, R4 ;  /* 0x0000000407047825 */ /* 0x008fe200078e0004 */
[----:B--2---:R-:W-:-:S04]  /*0090*/  SHF.R.U32.HI R0, RZ, UR6, R2 ;  /* 0x00000006ff007c19 */ /* 0x004fc80008011602 */
[----:B------:R-:W-:-:S05]  /*00a0*/  LOP3.LUT R7, R0, 0x1, RZ, 0xc0, !PT ;  /* 0x0000000100077812 */ /* 0x000fca00078ec0ff */
[----:B------:R-:W-:Y:S01]  /*00b0*/  STG.E desc[UR4][R4.64], R7 ;  /* 0x0000000704007986 */ /* 0x000fe2000c101904 */
[----:B------:R-:W-:Y:S05]  /*00c0*/  EXIT ;  /* 0x000000000000794d */ /* 0x000fea0003800000 */
.L_x_3:
        /* <DEDUP_REMOVED lines=11> */
.L_x_5:


//--------------------- .nv.shared._Z7reorderPiS_S_ --------------------------
	.section	.nv.shared._Z7reorderPiS_S_,"aw",@nobits
	.sectionflags	@""
	.align	4
.nv.shared._Z7reorderPiS_S_:
	.zero		1032


//--------------------- .nv.shared.reserved.0     --------------------------
	.section	.nv.shared.reserved.0,"aw",@nobits
	.weak		__nv_reservedSMEM_offset_0_alias
	.size		__nv_reservedSMEM_offset_0_alias, 0, 64
	.other		__nv_reservedSMEM_offset_0_alias,@"STO_CUDA_RESERVED_SHARED STV_DEFAULT"
__nv_reservedSMEM_offset_0_alias:
	.zero		0
	.zero		64


//--------------------- .nv.constant0._Z7reorderPiS_S_ --------------------------
	.section	.nv.constant0._Z7reorderPiS_S_,"a",@progbits
	.sectionflags	@""
	.align	4
.nv.constant0._Z7reorderPiS_S_:
	.zero		920


//--------------------- .nv.constant0._Z11getBitFlagsPiS_i --------------------------
	.section	.nv.constant0._Z11getBitFlagsPiS_i,"a",@progbits
	.sectionflags	@""
	.align	4
.nv.constant0._Z11getBitFlagsPiS_i:
	.zero		916


//--------------------- SYMBOLS --------------------------

	.type		.nv.reservedSmem.offset0,@object
	.size		.nv.reservedSmem.offset0,0x4
	.type		.nv.reservedSmem.cap,@object
	.size		.nv.reservedSmem.cap,0x4
